	.headerflags	@"EF_CUDA_TEXMODE_UNIFIED EF_CUDA_64BIT_ADDRESS EF_CUDA_ACCELERATORS EF_CUDA_SM90 EF_CUDA_VIRTUAL_SM(EF_CUDA_SM90)"
	.elftype	@"ET_EXEC"


//--------------------- .nv.info                  --------------------------
	.section	.nv.info,"",@"SHT_CUDA_INFO"
	.align	4


	//----- nvinfo : EIATTR_REGCOUNT
	.align		4
        /*0000*/ 	.byte	0x04, 0x2f
        /*0002*/ 	.short	(.L_1 - .L_0)
	.align		4
.L_0:
        /*0004*/ 	.word	index@(triton_poi_fused_convolution_2)
        /*0008*/ 	.word	0x00000016


	//----- nvinfo : EIATTR_MIN_STACK_SIZE
	.align		4
.L_1:
        /*000c*/ 	.byte	0x04, 0x12
        /*000e*/ 	.short	(.L_3 - .L_2)
	.align		4
.L_2:
        /*0010*/ 	.word	index@(triton_poi_fused_convolution_2)
        /*0014*/ 	.word	0x00000000


	//----- nvinfo : EIATTR_FRAME_SIZE
	.align		4
.L_3:
        /*0018*/ 	.byte	0x04, 0x11
        /*001a*/ 	.short	(.L_5 - .L_4)
	.align		4
.L_4:
        /*001c*/ 	.word	index@(triton_poi_fused_convolution_2)
        /*0020*/ 	.word	0x00000000


	//----- nvinfo : EIATTR_MIN_STACK_SIZE
	.align		4
.L_5:
        /*0024*/ 	.byte	0x04, 0x12
        /*0026*/ 	.short	(.L_7 - .L_6)
	.align		4
.L_6:
        /*0028*/ 	.word	index@(triton_poi_fused_convolution_2)
        /*002c*/ 	.word	0x00000000
.L_7:


//--------------------- .nv.info.triton_poi_fused_convolution_2 --------------------------
	.section	.nv.info.triton_poi_fused_convolution_2,"",@"SHT_CUDA_INFO"
	.sectionflags	@""
	.align	4


	//----- nvinfo : EIATTR_CUDA_API_VERSION
	.align		4
        /*0000*/ 	.byte	0x04, 0x37
        /*0002*/ 	.short	(.L_9 - .L_8)
.L_8:
        /*0004*/ 	.word	0x0000007c


	//----- nvinfo : EIATTR_KPARAM_INFO
	.align		4
.L_9:
        /*0008*/ 	.byte	0x04, 0x17
        /*000a*/ 	.short	(.L_11 - .L_10)
.L_10:
        /*000c*/ 	.word	0x00000000
        /*0010*/ 	.short	0x0004
        /*0012*/ 	.short	0x001c
        /*0014*/ 	.byte	0x00, 0xf0, 0x11, 0x00


	//----- nvinfo : EIATTR_KPARAM_INFO
	.align		4
.L_11:
        /*0018*/ 	.byte	0x04, 0x17
        /*001a*/ 	.short	(.L_13 - .L_12)
.L_12:
        /*001c*/ 	.word	0x00000000
        /*0020*/ 	.short	0x0003
        /*0022*/ 	.short	0x0018
        /*0024*/ 	.byte	0x00, 0xf0, 0x11, 0x00


	//----- nvinfo : EIATTR_KPARAM_INFO
	.align		4
.L_13:
        /*0028*/ 	.byte	0x04, 0x17
        /*002a*/ 	.short	(.L_15 - .L_14)
.L_14:
        /*002c*/ 	.word	0x00000000
        /*0030*/ 	.short	0x0002
        /*0032*/ 	.short	0x0010
        /*0034*/ 	.byte	0x00, 0xf4, 0x21, 0x00


	//----- nvinfo : EIATTR_KPARAM_INFO
	.align		4
.L_15:
        /*0038*/ 	.byte	0x04, 0x17
        /*003a*/ 	.short	(.L_17 - .L_16)
.L_16:
        /*003c*/ 	.word	0x00000000
        /*0040*/ 	.short	0x0001
        /*0042*/ 	.short	0x0008
        /*0044*/ 	.byte	0x00, 0xf4, 0x21, 0x00


	//----- nvinfo : EIATTR_KPARAM_INFO
	.align		4
.L_17:
        /*0048*/ 	.byte	0x04, 0x17
        /*004a*/ 	.short	(.L_19 - .L_18)
.L_18:
        /*004c*/ 	.word	0x00000000
        /*0050*/ 	.short	0x0000
        /*0052*/ 	.short	0x0000
        /*0054*/ 	.byte	0x00, 0xf4, 0x21, 0x00


	//----- nvinfo : EIATTR_SPARSE_MMA_MASK
	.align		4
.L_19:
        /*0058*/ 	.byte	0x03, 0x50
        /*005a*/ 	.short	0x0000


	//----- nvinfo : EIATTR_MAXREG_COUNT
	.align		4
        /*005c*/ 	.byte	0x03, 0x1b
        /*005e*/ 	.short	0x00ff


	//----- nvinfo : EIATTR_EXIT_INSTR_OFFSETS
	.align		4
        /*0060*/ 	.byte	0x04, 0x1c
        /*0062*/ 	.short	(.L_21 - .L_20)


	//   ....[0]....
.L_20:
        /*0064*/ 	.word	0x00000440


	//   ....[1]....
        /*0068*/ 	.word	0x00000460


	//----- nvinfo : EIATTR_REQNTID
	.align		4
.L_21:
        /*006c*/ 	.byte	0x04, 0x10
        /*006e*/ 	.short	(.L_23 - .L_22)
.L_22:
        /*0070*/ 	.word	0x00000080
        /*0074*/ 	.word	0x00000001
        /*0078*/ 	.word	0x00000001


	//----- nvinfo : EIATTR_CBANK_PARAM_SIZE
	.align		4
.L_23:
        /*007c*/ 	.byte	0x03, 0x19
        /*007e*/ 	.short	0x0020


	//----- nvinfo : EIATTR_PARAM_CBANK
	.align		4
        /*0080*/ 	.byte	0x04, 0x0a
        /*0082*/ 	.short	(.L_25 - .L_24)
	.align		4
.L_24:
        /*0084*/ 	.word	index@(.nv.constant0.triton_poi_fused_convolution_2)
        /*0088*/ 	.short	0x0210
        /*008a*/ 	.short	0x0020


	//----- nvinfo : EIATTR_SW_WAR
	.align		4
.L_25:
        /*008c*/ 	.byte	0x04, 0x36
        /*008e*/ 	.short	(.L_27 - .L_26)
.L_26:
        /*0090*/ 	.word	0x00000008
.L_27:


//--------------------- .nv.callgraph             --------------------------
	.section	.nv.callgraph,"",@"SHT_CUDA_CALLGRAPH"
	.align	4
	.sectionentsize	8
	.align		4
        /*0000*/ 	.word	0x00000000
	.align		4
        /*0004*/ 	.word	0xffffffff
	.align		4
        /*0008*/ 	.word	0x00000000
	.align		4
        /*000c*/ 	.word	0xfffffffe
	.align		4
        /*0010*/ 	.word	0x00000000
	.align		4
        /*0014*/ 	.word	0xfffffffd
	.align		4
        /*0018*/ 	.word	0x00000000
	.align		4
        /*001c*/ 	.word	0xfffffffc


//--------------------- .text.triton_poi_fused_convolution_2 --------------------------
	.section	.text.triton_poi_fused_convolution_2,"ax",@progbits
	.sectionflags	@"SHF_BARRIERS=1"
	.align	128
        .global         triton_poi_fused_convolution_2
        .type           triton_poi_fused_convolution_2,@function
        .size           triton_poi_fused_convolution_2,(.L_x_1 - triton_poi_fused_convolution_2)
        .other          triton_poi_fused_convolution_2,@"STO_CUDA_ENTRY STV_DEFAULT"
triton_poi_fused_convolution_2:
.text.triton_poi_fused_convolution_2:
[----:B------:R-:W0:Y:S01]  /*0000*/  LDC R1, c[0x0][0x28] ;  /* 0x00000a00ff017b82 */ /* 0x000e220000000800 */
[----:B------:R-:W1:Y:S07]  /*0010*/  S2R R3, SR_TID.X ;  /* 0x0000000000037919 */ /* 0x000e6e0000002100 */
[----:B------:R-:W2:Y:S01]  /*0020*/  LDC.64 R4, c[0x0][0x210] ;  /* 0x00008400ff047b82 */ /* 0x000ea20000000a00 */
[----:B------:R-:W-:Y:S01]  /*0030*/  ULDC.64 UR6, c[0x0][0x208] ;  /* 0x0000820000067ab9 */ /* 0x000fe20000000a00 */
[----:B------:R-:W3:Y:S01]  /*0040*/  S2R R0, SR_CTAID.X ;  /* 0x0000000000007919 */ /* 0x000ee20000002500 */
[----:B------:R-:W4:Y:S01]  /*0050*/  S2R R8, SR_CTAID.Y ;  /* 0x0000000000087919 */ /* 0x000f220000002600 */
[----:B-1----:R-:W-:Y:S01]  /*0060*/  SHF.R.U32.HI R9, RZ, 0x4, R3 ;  /* 0x00000004ff097819 */ /* 0x002fe20000011603 */
[----:B---3--:R-:W-:-:S03]  /*0070*/  IMAD.SHL.U32 R0, R0, 0x10, RZ ;  /* 0x0000001000007824 */ /* 0x008fc600078e00ff */
[----:B------:R-:W-:Y:S01]  /*0080*/  SGXT.U32 R9, R9, 0x3 ;  /* 0x000000030909781a */ /* 0x000fe20000000000 */
[----:B----4-:R-:W-:Y:S01]  /*0090*/  IMAD.SHL.U32 R2, R8, 0x20, RZ ;  /* 0x0000002008027824 */ /* 0x010fe200078e00ff */
[----:B------:R-:W-:-:S04]  /*00a0*/  LOP3.LUT R12, R0, 0xf, R3, 0xf8, !PT ;  /* 0x0000000f000c7812 */ /* 0x000fc800078ef803 */
[----:B------:R-:W-:Y:S02]  /*00b0*/  LOP3.LUT R6, R2, R9, RZ, 0xfc, !PT ;  /* 0x0000000902067212 */ /* 0x000fe400078efcff */
[----:B------:R-:W-:Y:S02]  /*00c0*/  LOP3.LUT R7, R2, 0x8, R9, 0xfe, !PT ;  /* 0x0000000802077812 */ /* 0x000fe400078efe09 */
[----:B------:R-:W-:Y:S01]  /*00d0*/  LOP3.LUT R10, R2, 0x10, R9, 0xfe, !PT ;  /* 0x00000010020a7812 */ /* 0x000fe200078efe09 */
[--C-:B------:R-:W-:Y:S01]  /*00e0*/  IMAD R13, R6, 0x9, R12.reuse ;  /* 0x00000009060d7824 */ /* 0x100fe200078e020c */
[----:B------:R-:W-:Y:S01]  /*00f0*/  LOP3.LUT R11, R2, 0x18, R9, 0xfe, !PT ;  /* 0x00000018020b7812 */ /* 0x000fe200078efe09 */
[--C-:B------:R-:W-:Y:S01]  /*0100*/  IMAD R15, R7, 0x9, R12.reuse ;  /* 0x00000009070f7824 */ /* 0x100fe200078e020c */
[----:B------:R-:W-:Y:S01]  /*0110*/  ISETP.GE.AND P0, PT, R12, 0x9, PT ;  /* 0x000000090c00780c */ /* 0x000fe20003f06270 */
[--C-:B------:R-:W-:Y:S02]  /*0120*/  IMAD R17, R10, 0x9, R12.reuse ;  /* 0x000000090a117824 */ /* 0x100fe400078e020c */
[----:B------:R-:W-:-:S02]  /*0130*/  IMAD R19, R11, 0x9, R12 ;  /* 0x000000090b137824 */ /* 0x000fc400078e020c */
[----:B--2---:R-:W-:-:S04]  /*0140*/  IMAD.WIDE R6, R13, 0x4, R4 ;  /* 0x000000040d067825 */ /* 0x004fc800078e0204 */
[----:B------:R-:W-:Y:S01]  /*0150*/  IMAD.WIDE R10, R15, 0x4, R4 ;  /* 0x000000040f0a7825 */ /* 0x000fe200078e0204 */
[----:B------:R-:W-:-:S03]  /*0160*/  CS2R R14, SRZ ;  /* 0x00000000000e7805 */ /* 0x000fc6000001ff00 */
[--C-:B------:R-:W-:Y:S01]  /*0170*/  IMAD.WIDE R12, R17, 0x4, R4.reuse ;  /* 0x00000004110c7825 */ /* 0x100fe200078e0204 */
[----:B------:R-:W-:Y:S02]  /*0180*/  CS2R R16, SRZ ;  /* 0x0000000000107805 */ /* 0x000fe4000001ff00 */
[----:B------:R1:W2:Y:S01]  /*0190*/  @!P0 LDG.E.EL R14, desc[UR6][R6.64] ;  /* 0x00000006060e8981 */ /* 0x0002a2000c2e1900 */
[----:B------:R-:W-:-:S03]  /*01a0*/  IMAD.WIDE R4, R19, 0x4, R4 ;  /* 0x0000000413047825 */ /* 0x000fc600078e0204 */
[----:B------:R3:W4:Y:S04]  /*01b0*/  @!P0 LDG.E.EL R15, desc[UR6][R10.64] ;  /* 0x000000060a0f8981 */ /* 0x000728000c2e1900 */
[----:B------:R5:W4:Y:S04]  /*01c0*/  @!P0 LDG.E.EL R16, desc[UR6][R12.64] ;  /* 0x000000060c108981 */ /* 0x000b28000c2e1900 */
[----:B------:R-:W4:Y:S01]  /*01d0*/  @!P0 LDG.E.EL R17, desc[UR6][R4.64] ;  /* 0x0000000604118981 */ /* 0x000f22000c2e1900 */
[----:B------:R-:W1:Y:S01]  /*01e0*/  S2UR UR5, SR_CgaCtaId ;  /* 0x00000000000579c3 */ /* 0x000e620000008800 */
[----:B------:R-:W-:Y:S01]  /*01f0*/  IMAD.SHL.U32 R18, R3, 0x20, RZ ;  /* 0x0000002003127824 */ /* 0x000fe200078e00ff */
[----:B------:R-:W-:-:S04]  /*0200*/  UMOV UR4, 0x400 ;  /* 0x0000040000047882 */ /* 0x000fc80000000000 */
[----:B------:R-:W-:-:S04]  /*0210*/  LOP3.LUT R18, R18, 0x1e0, RZ, 0xc0, !PT ;  /* 0x000001e012127812 */ /* 0x000fc800078ec0ff */
[----:B------:R-:W-:Y:S01]  /*0220*/  LOP3.LUT R9, R18, R9, RZ, 0xfc, !PT ;  /* 0x0000000912097212 */ /* 0x000fe200078efcff */
[----:B01----:R-:W-:-:S06]  /*0230*/  UPRMT UR4, UR5, 0x654, UR4 ;  /* 0x0000065405047896 */ /* 0x003fcc0008000004 */
[----:B------:R-:W-:-:S05]  /*0240*/  LEA.HI R18, R18, UR4, RZ, 0x1f ;  /* 0x0000000412127c11 */ /* 0x000fca000f8ff8ff */
[----:B------:R-:W-:Y:S02]  /*0250*/  IMAD R18, R9, 0x4, R18 ;  /* 0x0000000409127824 */ /* 0x000fe400078e0212 */
[C---:B------:R-:W-:Y:S02]  /*0260*/  IMAD.SHL.U32 R6, R3.reuse, 0x2, RZ ;  /* 0x0000000203067824 */ /* 0x040fe400078e00ff */
[----:B------:R-:W-:-:S03]  /*0270*/  IMAD.SHL.U32 R7, R3, 0x10, RZ ;  /* 0x0000001003077824 */ /* 0x000fc600078e00ff */
[----:B------:R-:W-:Y:S02]  /*0280*/  LOP3.LUT R6, R6, 0xf0, RZ, 0xc0, !PT ;  /* 0x000000f006067812 */ /* 0x000fe400078ec0ff */
[----:B------:R-:W-:-:S04]  /*0290*/  LOP3.LUT R7, R7, 0x7f0, RZ, 0xc0, !PT ;  /* 0x000007f007077812 */ /* 0x000fc800078ec0ff */
[----:B------:R-:W-:Y:S01]  /*02a0*/  IADD3 R6, R7, UR4, R6 ;  /* 0x0000000407067c10 */ /* 0x000fe2000fffe006 */
[----:B------:R-:W-:Y:S01]  /*02b0*/  IMAD.SHL.U32 R9, R3, 0x4, RZ ;  /* 0x0000000403097824 */ /* 0x000fe200078e00ff */
[----:B---3--:R-:W-:-:S04]  /*02c0*/  SHF.R.S32.HI R11, RZ, 0x1a, R8 ;  /* 0x0000001aff0b7819 */ /* 0x008fc80000011408 */
[----:B------:R-:W-:Y:S02]  /*02d0*/  LOP3.LUT R10, R2, 0x1c, R9, 0xf8, !PT ;  /* 0x0000001c020a7812 */ /* 0x000fe400078ef809 */
[----:B------:R-:W-:Y:S01]  /*02e0*/  SGXT R11, R11, 0x1 ;  /* 0x000000010b0b781a */ /* 0x000fe20000000200 */
[----:B------:R-:W0:Y:S01]  /*02f0*/  LDC.64 R8, c[0x0][0x218] ;  /* 0x00008600ff087b82 */ /* 0x000e220000000a00 */
[----:B-----5:R-:W-:Y:S02]  /*0300*/  SHF.R.U32.HI R13, RZ, 0x3, R3 ;  /* 0x00000003ff0d7819 */ /* 0x020fe40000011603 */
[----:B------:R-:W-:Y:S02]  /*0310*/  LEA.HI R12, R11, R10, RZ, 0x6 ;  /* 0x0000000a0b0c7211 */ /* 0x000fe400078f30ff */
[----:B------:R-:W-:Y:S02]  /*0320*/  SGXT.U32 R11, R13, 0x4 ;  /* 0x000000040d0b781a */ /* 0x000fe40000000000 */
[----:B------:R-:W-:Y:S01]  /*0330*/  LOP3.LUT R13, R12, 0xffffffc0, RZ, 0xc0, !PT ;  /* 0xffffffc00c0d7812 */ /* 0x000fe200078ec0ff */
[----:B------:R-:W1:Y:S01]  /*0340*/  LDC.64 R2, c[0x0][0x220] ;  /* 0x00008800ff027b82 */ /* 0x000e620000000a00 */
[----:B------:R-:W-:-:S03]  /*0350*/  LOP3.LUT R11, R0, R11, RZ, 0xfc, !PT ;  /* 0x0000000b000b7212 */ /* 0x000fc600078efcff */
[----:B------:R-:W-:Y:S01]  /*0360*/  IMAD.IADD R10, R10, 0x1, -R13 ;  /* 0x000000010a0a7824 */ /* 0x000fe200078e0a0d */
[----:B------:R-:W-:Y:S02]  /*0370*/  SHF.R.S32.HI R12, RZ, 0x6, R12 ;  /* 0x00000006ff0c7819 */ /* 0x000fe4000001140c */
[C---:B------:R-:W-:Y:S01]  /*0380*/  ISETP.GE.AND P0, PT, R11.reuse, 0x9, PT ;  /* 0x000000090b00780c */ /* 0x040fe20003f06270 */
[----:B------:R-:W-:-:S04]  /*0390*/  IMAD R13, R11, 0x40, R10 ;  /* 0x000000400b0d7824 */ /* 0x000fc800078e020a */
[----:B------:R-:W-:-:S04]  /*03a0*/  IMAD R13, R12, 0x240, R13 ;  /* 0x000002400c0d7824 */ /* 0x000fc800078e020d */
[----:B0-----:R-:W-:-:S04]  /*03b0*/  IMAD.WIDE R8, R13, 0x4, R8 ;  /* 0x000000040d087825 */ /* 0x001fc800078e0208 */
[----:B-1----:R-:W-:Y:S01]  /*03c0*/  IMAD.WIDE R2, R13, 0x4, R2 ;  /* 0x000000040d027825 */ /* 0x002fe200078e0202 */
[----:B--2---:R-:W-:Y:S04]  /*03d0*/  STS [R18], R14 ;  /* 0x0000000e12007388 */ /* 0x004fe80000000800 */
[----:B----4-:R-:W-:Y:S04]  /*03e0*/  STS [R18+0x20], R15 ;  /* 0x0000200f12007388 */ /* 0x010fe80000000800 */
[----:B------:R-:W-:Y:S04]  /*03f0*/  STS [R18+0x40], R16 ;  /* 0x0000401012007388 */ /* 0x000fe80000000800 */
[----:B------:R-:W-:Y:S01]  /*0400*/  STS [R18+0x60], R17 ;  /* 0x0000601112007388 */ /* 0x000fe20000000800 */
[----:B------:R-:W-:Y:S06]  /*0410*/  BAR.SYNC.DEFER_BLOCKING 0x0 ;  /* 0x0000000000007b1d */ /* 0x000fec0000010000 */
[----:B------:R-:W0:Y:S04]  /*0420*/  LDS.128 R4, [R6] ;  /* 0x0000000006047984 */ /* 0x000e280000000c00 */
[----:B0-----:R0:W-:Y:S02]  /*0430*/  @!P0 STG.E.128 desc[UR6][R8.64], R4 ;  /* 0x0000000408008986 */ /* 0x0011e4000c101d06 */
[----:B0-----:R-:W-:Y:S05]  /*0440*/  @P0 EXIT ;  /* 0x000000000000094d */ /* 0x001fea0003800000 */
[----:B------:R-:W-:Y:S01]  /*0450*/  STG.E.128 desc[UR6][R2.64], R4 ;  /* 0x0000000402007986 */ /* 0x000fe2000c101d06 */
[----:B------:R-:W-:Y:S05]  /*0460*/  EXIT ;  /* 0x000000000000794d */ /* 0x000fea0003800000 */
.L_x_0:
[----:B------:R-:W-:-:S00]  /*0470*/  BRA `(.L_x_0) ;  /* 0xfffffffc00fc7947 */ /* 0x000fc0000383ffff */
[----:B------:R-:W-:-:S00]  /*0480*/  NOP ;  /* 0x0000000000007918 */ /* 0x000fc00000000000 */
[----:B------:R-:W-:-:S00]  /*0490*/  NOP ;  /* 0x0000000000007918 */ /* 0x000fc00000000000 */
[----:B------:R-:W-:-:S00]  /*04a0*/  NOP ;  /* 0x0000000000007918 */ /* 0x000fc00000000000 */
[----:B------:R-:W-:-:S00]  /*04b0*/  NOP ;  /* 0x0000000000007918 */ /* 0x000fc00000000000 */
[----:B------:R-:W-:-:S00]  /*04c0*/  NOP ;  /* 0x0000000000007918 */ /* 0x000fc00000000000 */
[----:B------:R-:W-:-:S00]  /*04d0*/  NOP ;  /* 0x0000000000007918 */ /* 0x000fc00000000000 */
[----:B------:R-:W-:-:S00]  /*04e0*/  NOP ;  /* 0x0000000000007918 */ /* 0x000fc00000000000 */
[----:B------:R-:W-:-:S00]  /*04f0*/  NOP ;  /* 0x0000000000007918 */ /* 0x000fc00000000000 */
.L_x_1:


//--------------------- .nv.shared.triton_poi_fused_convolution_2 --------------------------
	.section	.nv.shared.triton_poi_fused_convolution_2,"aw",@nobits
	.sectionflags	@""
	.align	16
	.zero		1024


//--------------------- .nv.constant0.triton_poi_fused_convolution_2 --------------------------
	.section	.nv.constant0.triton_poi_fused_convolution_2,"a",@progbits
	.sectionflags	@""
	.align	4
.nv.constant0.triton_poi_fused_convolution_2:
	.zero		560
